	.headerflags	@"EF_CUDA_TEXMODE_UNIFIED EF_CUDA_64BIT_ADDRESS EF_CUDA_ACCELERATORS EF_CUDA_SM90 EF_CUDA_VIRTUAL_SM(EF_CUDA_SM90)"
	.elftype	@"ET_EXEC"


//--------------------- .nv.info                  --------------------------
	.section	.nv.info,"",@"SHT_CUDA_INFO"
	.align	4


	//----- nvinfo : EIATTR_REGCOUNT
	.align		4
        /*0000*/ 	.byte	0x04, 0x2f
        /*0002*/ 	.short	(.L_1 - .L_0)
	.align		4
.L_0:
        /*0004*/ 	.word	index@(triton_poi_fused_convolution_relu_2)
        /*0008*/ 	.word	0x0000000e


	//----- nvinfo : EIATTR_MIN_STACK_SIZE
	.align		4
.L_1:
        /*000c*/ 	.byte	0x04, 0x12
        /*000e*/ 	.short	(.L_3 - .L_2)
	.align		4
.L_2:
        /*0010*/ 	.word	index@(triton_poi_fused_convolution_relu_2)
        /*0014*/ 	.word	0x00000000


	//----- nvinfo : EIATTR_FRAME_SIZE
	.align		4
.L_3:
        /*0018*/ 	.byte	0x04, 0x11
        /*001a*/ 	.short	(.L_5 - .L_4)
	.align		4
.L_4:
        /*001c*/ 	.word	index@(triton_poi_fused_convolution_relu_2)
        /*0020*/ 	.word	0x00000000


	//----- nvinfo : EIATTR_MIN_STACK_SIZE
	.align		4
.L_5:
        /*0024*/ 	.byte	0x04, 0x12
        /*0026*/ 	.short	(.L_7 - .L_6)
	.align		4
.L_6:
        /*0028*/ 	.word	index@(triton_poi_fused_convolution_relu_2)
        /*002c*/ 	.word	0x00000000
.L_7:


//--------------------- .nv.info.triton_poi_fused_convolution_relu_2 --------------------------
	.section	.nv.info.triton_poi_fused_convolution_relu_2,"",@"SHT_CUDA_INFO"
	.sectionflags	@""
	.align	4


	//----- nvinfo : EIATTR_CUDA_API_VERSION
	.align		4
        /*0000*/ 	.byte	0x04, 0x37
        /*0002*/ 	.short	(.L_9 - .L_8)
.L_8:
        /*0004*/ 	.word	0x0000007c


	//----- nvinfo : EIATTR_KPARAM_INFO
	.align		4
.L_9:
        /*0008*/ 	.byte	0x04, 0x17
        /*000a*/ 	.short	(.L_11 - .L_10)
.L_10:
        /*000c*/ 	.word	0x00000000
        /*0010*/ 	.short	0x0002
        /*0012*/ 	.short	0x0010
        /*0014*/ 	.byte	0x00, 0xf0, 0x11, 0x00


	//----- nvinfo : EIATTR_KPARAM_INFO
	.align		4
.L_11:
        /*0018*/ 	.byte	0x04, 0x17
        /*001a*/ 	.short	(.L_13 - .L_12)
.L_12:
        /*001c*/ 	.word	0x00000000
        /*0020*/ 	.short	0x0001
        /*0022*/ 	.short	0x0008
        /*0024*/ 	.byte	0x00, 0xf4, 0x21, 0x00


	//----- nvinfo : EIATTR_KPARAM_INFO
	.align		4
.L_13:
        /*0028*/ 	.byte	0x04, 0x17
        /*002a*/ 	.short	(.L_15 - .L_14)
.L_14:
        /*002c*/ 	.word	0x00000000
        /*0030*/ 	.short	0x0000
        /*0032*/ 	.short	0x0000
        /*0034*/ 	.byte	0x00, 0xf4, 0x21, 0x00


	//----- nvinfo : EIATTR_SPARSE_MMA_MASK
	.align		4
.L_15:
        /*0038*/ 	.byte	0x03, 0x50
        /*003a*/ 	.short	0x0000


	//----- nvinfo : EIATTR_MAXREG_COUNT
	.align		4
        /*003c*/ 	.byte	0x03, 0x1b
        /*003e*/ 	.short	0x00ff


	//----- nvinfo : EIATTR_EXIT_INSTR_OFFSETS
	.align		4
        /*0040*/ 	.byte	0x04, 0x1c
        /*0042*/ 	.short	(.L_17 - .L_16)


	//   ....[0]....
.L_16:
        /*0044*/ 	.word	0x00000330


	//   ....[1]....
        /*0048*/ 	.word	0x00000350


	//----- nvinfo : EIATTR_REQNTID
	.align		4
.L_17:
        /*004c*/ 	.byte	0x04, 0x10
        /*004e*/ 	.short	(.L_19 - .L_18)
.L_18:
        /*0050*/ 	.word	0x00000100
        /*0054*/ 	.word	0x00000001
        /*0058*/ 	.word	0x00000001


	//----- nvinfo : EIATTR_CBANK_PARAM_SIZE
	.align		4
.L_19:
        /*005c*/ 	.byte	0x03, 0x19
        /*005e*/ 	.short	0x0014


	//----- nvinfo : EIATTR_PARAM_CBANK
	.align		4
        /*0060*/ 	.byte	0x04, 0x0a
        /*0062*/ 	.short	(.L_21 - .L_20)
	.align		4
.L_20:
        /*0064*/ 	.word	index@(.nv.constant0.triton_poi_fused_convolution_relu_2)
        /*0068*/ 	.short	0x0210
        /*006a*/ 	.short	0x0014


	//----- nvinfo : EIATTR_SW_WAR
	.align		4
.L_21:
        /*006c*/ 	.byte	0x04, 0x36
        /*006e*/ 	.short	(.L_23 - .L_22)
.L_22:
        /*0070*/ 	.word	0x00000008
.L_23:


//--------------------- .nv.callgraph             --------------------------
	.section	.nv.callgraph,"",@"SHT_CUDA_CALLGRAPH"
	.align	4
	.sectionentsize	8
	.align		4
        /*0000*/ 	.word	0x00000000
	.align		4
        /*0004*/ 	.word	0xffffffff
	.align		4
        /*0008*/ 	.word	0x00000000
	.align		4
        /*000c*/ 	.word	0xfffffffe
	.align		4
        /*0010*/ 	.word	0x00000000
	.align		4
        /*0014*/ 	.word	0xfffffffd
	.align		4
        /*0018*/ 	.word	0x00000000
	.align		4
        /*001c*/ 	.word	0xfffffffc


//--------------------- .text.triton_poi_fused_convolution_relu_2 --------------------------
	.section	.text.triton_poi_fused_convolution_relu_2,"ax",@progbits
	.align	128
        .global         triton_poi_fused_convolution_relu_2
        .type           triton_poi_fused_convolution_relu_2,@function
        .size           triton_poi_fused_convolution_relu_2,(.L_x_1 - triton_poi_fused_convolution_relu_2)
        .other          triton_poi_fused_convolution_relu_2,@"STO_CUDA_ENTRY STV_DEFAULT"
triton_poi_fused_convolution_relu_2:
.text.triton_poi_fused_convolution_relu_2:
[----:B------:R-:W0:Y:S02]  /*0000*/  LDC R1, c[0x0][0x28] ;  /* 0x00000a00ff017b82 */ /* 0x000e240000000800 */
[----:B------:R-:W1:Y:S01]  /*0010*/  S2R R0, SR_TID.X ;  /* 0x0000000000007919 */ /* 0x000e620000002100 */
[----:B------:R-:W-:Y:S01]  /*0020*/  IMAD.MOV.U32 R11, RZ, RZ, RZ ;  /* 0x000000ffff0b7224 */ /* 0x000fe200078e00ff */
[----:B------:R-:W-:Y:S01]  /*0030*/  ULDC.64 UR4, c[0x0][0x208] ;  /* 0x0000820000047ab9 */ /* 0x000fe20000000a00 */
[----:B------:R-:W2:Y:S01]  /*0040*/  S2R R3, SR_CTAID.X ;  /* 0x0000000000037919 */ /* 0x000ea20000002500 */
[----:B-1----:R-:W-:-:S05]  /*0050*/  IMAD.SHL.U32 R0, R0, 0x2, RZ ;  /* 0x0000000200007824 */ /* 0x002fca00078e00ff */
[----:B------:R-:W-:-:S05]  /*0060*/  LOP3.LUT R0, R0, 0x1fe, RZ, 0xc0, !PT ;  /* 0x000001fe00007812 */ /* 0x000fca00078ec0ff */
[----:B--2---:R-:W-:-:S04]  /*0070*/  IMAD R0, R3, 0x200, R0 ;  /* 0x0000020003007824 */ /* 0x004fc800078e0200 */
[C---:B------:R-:W-:Y:S01]  /*0080*/  VIADD R2, R0.reuse, 0x1 ;  /* 0x0000000100027836 */ /* 0x040fe20000000000 */
[C---:B------:R-:W-:Y:S01]  /*0090*/  ISETP.GE.AND P2, PT, R0.reuse, 0x66da9c0, PT ;  /* 0x066da9c00000780c */ /* 0x040fe20003f46270 */
[----:B------:R-:W-:-:S04]  /*00a0*/  IMAD.HI R3, R0, 0x13e9672d, RZ ;  /* 0x13e9672d00037827 */ /* 0x000fc800078e02ff */
[----:B------:R-:W-:Y:S01]  /*00b0*/  IMAD.HI R4, R2, 0x13e9672d, RZ ;  /* 0x13e9672d02047827 */ /* 0x000fe200078e02ff */
[----:B------:R-:W-:-:S04]  /*00c0*/  SHF.R.U32.HI R2, RZ, 0x1f, R3 ;  /* 0x0000001fff027819 */ /* 0x000fc80000011603 */
[----:B------:R-:W-:Y:S02]  /*00d0*/  SHF.R.U32.HI R5, RZ, 0x1f, R4 ;  /* 0x0000001fff057819 */ /* 0x000fe40000011604 */
[----:B------:R-:W-:Y:S02]  /*00e0*/  LEA.HI.SX32 R6, R3, R2, 0xf ;  /* 0x0000000203067211 */ /* 0x000fe400078f7aff */
[----:B------:R-:W-:Y:S02]  /*00f0*/  LEA.HI.SX32 R7, R4, R5, 0xf ;  /* 0x0000000504077211 */ /* 0x000fe400078f7aff */
[----:B------:R-:W-:Y:S02]  /*0100*/  PRMT R2, R6, 0x9910, RZ ;  /* 0x0000991006027816 */ /* 0x000fe400000000ff */
[----:B------:R-:W-:Y:S02]  /*0110*/  PRMT R3, R7, 0x9910, RZ ;  /* 0x0000991007037816 */ /* 0x000fe400000000ff */
[----:B------:R-:W-:-:S02]  /*0120*/  SHF.R.S32.HI R2, RZ, 0xf, R2 ;  /* 0x0000000fff027819 */ /* 0x000fc40000011402 */
[----:B------:R-:W-:Y:S02]  /*0130*/  SHF.R.S32.HI R3, RZ, 0xf, R3 ;  /* 0x0000000fff037819 */ /* 0x000fe40000011403 */
[----:B------:R-:W-:Y:S02]  /*0140*/  LOP3.LUT R5, R2, 0xffff, RZ, 0xc0, !PT ;  /* 0x0000ffff02057812 */ /* 0x000fe400078ec0ff */
[----:B------:R-:W-:Y:S02]  /*0150*/  LOP3.LUT R2, R3, 0xffff, RZ, 0xc0, !PT ;  /* 0x0000ffff03027812 */ /* 0x000fe400078ec0ff */
[----:B------:R-:W-:Y:S02]  /*0160*/  LEA.HI R4, R5, R6, RZ, 0x14 ;  /* 0x0000000605047211 */ /* 0x000fe400078fa0ff */
[----:B------:R-:W-:Y:S02]  /*0170*/  LEA.HI R5, R2, R7, RZ, 0x14 ;  /* 0x0000000702057211 */ /* 0x000fe400078fa0ff */
[----:B------:R-:W-:Y:S01]  /*0180*/  LOP3.LUT R8, R4, 0xfff0, RZ, 0xc0, !PT ;  /* 0x0000fff004087812 */ /* 0x000fe200078ec0ff */
[----:B------:R-:W1:Y:S01]  /*0190*/  LDC.64 R2, c[0x0][0x218] ;  /* 0x00008600ff027b82 */ /* 0x000e620000000a00 */
[----:B------:R-:W-:-:S03]  /*01a0*/  LOP3.LUT R9, R5, 0xfff0, RZ, 0xc0, !PT ;  /* 0x0000fff005097812 */ /* 0x000fc600078ec0ff */
[----:B------:R-:W-:Y:S02]  /*01b0*/  IMAD.MOV R8, RZ, RZ, -R8 ;  /* 0x000000ffff087224 */ /* 0x000fe400078e0a08 */
[----:B------:R-:W-:Y:S02]  /*01c0*/  IMAD.MOV R10, RZ, RZ, -R9 ;  /* 0x000000ffff0a7224 */ /* 0x000fe400078e0a09 */
[----:B------:R-:W2:Y:S01]  /*01d0*/  LDC.64 R4, c[0x0][0x210] ;  /* 0x00008400ff047b82 */ /* 0x000ea20000000a00 */
[----:B------:R-:W-:Y:S02]  /*01e0*/  PRMT R9, R8, 0x7710, RZ ;  /* 0x0000771008097816 */ /* 0x000fe400000000ff */
[----:B------:R-:W-:-:S03]  /*01f0*/  PRMT R8, R10, 0x7710, RZ ;  /* 0x000077100a087816 */ /* 0x000fc600000000ff */
[----:B------:R-:W-:Y:S02]  /*0200*/  IMAD.IADD R6, R6, 0x1, R9 ;  /* 0x0000000106067824 */ /* 0x000fe400078e0209 */
[----:B------:R-:W-:-:S03]  /*0210*/  IMAD.IADD R7, R7, 0x1, R8 ;  /* 0x0000000107077824 */ /* 0x000fc600078e0208 */
[----:B------:R-:W-:Y:S02]  /*0220*/  PRMT R6, R6, 0x9910, RZ ;  /* 0x0000991006067816 */ /* 0x000fe400000000ff */
[----:B------:R-:W-:-:S03]  /*0230*/  PRMT R9, R7, 0x9910, RZ ;  /* 0x0000991007097816 */ /* 0x000fc600000000ff */
[----:B------:R-:W-:-:S04]  /*0240*/  IMAD.MOV.U32 R7, RZ, RZ, R6 ;  /* 0x000000ffff077224 */ /* 0x000fc800078e0006 */
[----:B-1----:R-:W-:-:S04]  /*0250*/  IMAD.WIDE R6, R7, 0x4, R2 ;  /* 0x0000000407067825 */ /* 0x002fc800078e0202 */
[----:B------:R-:W-:Y:S01]  /*0260*/  IMAD.WIDE R2, R9, 0x4, R2 ;  /* 0x0000000409027825 */ /* 0x000fe200078e0202 */
[----:B------:R-:W-:Y:S01]  /*0270*/  CS2R R8, SRZ ;  /* 0x0000000000087805 */ /* 0x000fe2000001ff00 */
[----:B------:R-:W3:Y:S02]  /*0280*/  @!P2 LDG.E.EL R11, desc[UR4][R6.64] ;  /* 0x00000004060ba981 */ /* 0x000ee4000c2e1900 */
[----:B--2---:R-:W-:-:S04]  /*0290*/  IMAD.WIDE R4, R0, 0x4, R4 ;  /* 0x0000000400047825 */ /* 0x004fc800078e0204 */
[----:B------:R-:W-:Y:S01]  /*02a0*/  IMAD.MOV.U32 R0, RZ, RZ, RZ ;  /* 0x000000ffff007224 */ /* 0x000fe200078e00ff */
[----:B------:R-:W3:Y:S05]  /*02b0*/  @!P2 LDG.E.64 R8, desc[UR4][R4.64] ;  /* 0x000000040408a981 */ /* 0x000eea000c1e1b00 */
[----:B------:R-:W2:Y:S01]  /*02c0*/  @!P2 LDG.E.EL R0, desc[UR4][R2.64] ;  /* 0x000000040200a981 */ /* 0x000ea2000c2e1900 */
[----:B---3--:R-:W-:Y:S01]  /*02d0*/  FSETP.GEU.AND P0, PT, R8, -R11, PT ;  /* 0x8000000b0800720b */ /* 0x008fe20003f0e000 */
[----:B------:R-:W-:Y:S01]  /*02e0*/  FADD R8, R11, R8 ;  /* 0x000000080b087221 */ /* 0x000fe20000000000 */
[----:B--2---:R-:W-:Y:S01]  /*02f0*/  FADD R10, R0, R9 ;  /* 0x00000009000a7221 */ /* 0x004fe20000000000 */
[----:B------:R-:W-:-:S03]  /*0300*/  FSETP.GEU.AND P1, PT, R9, -R0, PT ;  /* 0x800000000900720b */ /* 0x000fc60003f2e000 */
[----:B------:R-:W-:Y:S02]  /*0310*/  FSEL R8, R8, RZ, P0 ;  /* 0x000000ff08087208 */ /* 0x000fe40000000000 */
[----:B------:R-:W-:Y:S01]  /*0320*/  FSEL R9, R10, RZ, P1 ;  /* 0x000000ff0a097208 */ /* 0x000fe20000800000 */
[----:B------:R-:W-:Y:S07]  /*0330*/  @P2 EXIT ;  /* 0x000000000000294d */ /* 0x000fee0003800000 */
[----:B------:R-:W-:Y:S01]  /*0340*/  STG.E.64 desc[UR4][R4.64], R8 ;  /* 0x0000000804007986 */ /* 0x000fe2000c101b04 */
[----:B------:R-:W-:Y:S05]  /*0350*/  EXIT ;  /* 0x000000000000794d */ /* 0x000fea0003800000 */
.L_x_0:
[----:B------:R-:W-:-:S00]  /*0360*/  BRA `(.L_x_0) ;  /* 0xfffffffc00fc7947 */ /* 0x000fc0000383ffff */
[----:B------:R-:W-:-:S00]  /*0370*/  NOP ;  /* 0x0000000000007918 */ /* 0x000fc00000000000 */
        /* <DEDUP_REMOVED lines=8> */
.L_x_1:


//--------------------- .nv.constant0.triton_poi_fused_convolution_relu_2 --------------------------
	.section	.nv.constant0.triton_poi_fused_convolution_relu_2,"a",@progbits
	.sectionflags	@""
	.align	4
.nv.constant0.triton_poi_fused_convolution_relu_2:
	.zero		548
